//
// Generated by NVIDIA NVVM Compiler
//
// Compiler Build ID: CL-36424714
// Cuda compilation tools, release 13.0, V13.0.88
// Based on NVVM 20.0.0
//

.version 9.0
.target sm_100
.address_size 64

	// .globl	_Z29pairwise_distance_bf16_kernelPKfS0_Pfiii

.visible .entry _Z29pairwise_distance_bf16_kernelPKfS0_Pfiii(
	.param .u64 .ptr .align 1 _Z29pairwise_distance_bf16_kernelPKfS0_Pfiii_param_0,
	.param .u64 .ptr .align 1 _Z29pairwise_distance_bf16_kernelPKfS0_Pfiii_param_1,
	.param .u64 .ptr .align 1 _Z29pairwise_distance_bf16_kernelPKfS0_Pfiii_param_2,
	.param .u32 _Z29pairwise_distance_bf16_kernelPKfS0_Pfiii_param_3,
	.param .u32 _Z29pairwise_distance_bf16_kernelPKfS0_Pfiii_param_4,
	.param .u32 _Z29pairwise_distance_bf16_kernelPKfS0_Pfiii_param_5
)
{
	.reg .pred 	%p<13>;
	.reg .b16 	%rs<262>;
	.reg .b32 	%r<48>;
	.reg .b32 	%f<141>;
	.reg .b64 	%rd<43>;

	ld.param.u64 	%rd11, [_Z29pairwise_distance_bf16_kernelPKfS0_Pfiii_param_0];
	ld.param.u64 	%rd12, [_Z29pairwise_distance_bf16_kernelPKfS0_Pfiii_param_1];
	ld.param.u64 	%rd10, [_Z29pairwise_distance_bf16_kernelPKfS0_Pfiii_param_2];
	ld.param.u32 	%r27, [_Z29pairwise_distance_bf16_kernelPKfS0_Pfiii_param_3];
	ld.param.u32 	%r25, [_Z29pairwise_distance_bf16_kernelPKfS0_Pfiii_param_4];
	ld.param.u32 	%r26, [_Z29pairwise_distance_bf16_kernelPKfS0_Pfiii_param_5];
	cvta.to.global.u64 	%rd1, %rd12;
	cvta.to.global.u64 	%rd2, %rd11;
	mov.u32 	%r28, %ctaid.y;
	mov.u32 	%r29, %ntid.y;
	mov.u32 	%r30, %tid.y;
	mad.lo.s32 	%r1, %r28, %r29, %r30;
	mov.u32 	%r31, %ctaid.x;
	mov.u32 	%r32, %ntid.x;
	mov.u32 	%r33, %tid.x;
	mad.lo.s32 	%r2, %r31, %r32, %r33;
	setp.ge.s32 	%p1, %r1, %r27;
	setp.ge.s32 	%p2, %r2, %r25;
	or.pred  	%p3, %p1, %p2;
	@%p3 bra 	$L__BB0_15;
	setp.lt.s32 	%p4, %r26, 1;
	mov.f32 	%f140, 0f00000000;
	@%p4 bra 	$L__BB0_14;
	mul.lo.s32 	%r3, %r26, %r1;
	mul.lo.s32 	%r4, %r26, %r2;
	and.b32  	%r5, %r26, 15;
	setp.lt.u32 	%p5, %r26, 16;
	mov.f32 	%f140, 0f00000000;
	mov.b32 	%r44, 0;
	@%p5 bra 	$L__BB0_5;
	and.b32  	%r44, %r26, 2147483632;
	neg.s32 	%r42, %r44;
	mul.wide.u32 	%rd13, %r3, 4;
	add.s64 	%rd14, %rd13, %rd2;
	add.s64 	%rd41, %rd14, 32;
	add.s64 	%rd4, %rd1, 32;
	mov.f32 	%f140, 0f00000000;
	mov.u32 	%r41, %r4;
$L__BB0_4:
	.pragma "nounroll";
	mul.wide.s32 	%rd15, %r41, 4;
	add.s64 	%rd16, %rd4, %rd15;
	ld.global.f32 	%f18, [%rd41+-32];
	// begin inline asm
	{  cvt.rn.bf16.f32 %rs1, %f18;}

	// end inline asm
	ld.global.f32 	%f19, [%rd16+-32];
	// begin inline asm
	{  cvt.rn.bf16.f32 %rs2, %f19;}

	// end inline asm
	// begin inline asm
	{ sub.bf16 %rs3,%rs1,%rs2; }

	// end inline asm
	// begin inline asm
	{ mul.bf16 %rs6,%rs3,%rs3; }

	// end inline asm
	// begin inline asm
	{ cvt.f32.bf16 %f20, %rs6;}

	// end inline asm
	add.f32 	%f66, %f140, %f20;
	ld.global.f32 	%f21, [%rd41+-28];
	// begin inline asm
	{  cvt.rn.bf16.f32 %rs10, %f21;}

	// end inline asm
	ld.global.f32 	%f22, [%rd16+-28];
	// begin inline asm
	{  cvt.rn.bf16.f32 %rs11, %f22;}

	// end inline asm
	// begin inline asm
	{ sub.bf16 %rs12,%rs10,%rs11; }

	// end inline asm
	// begin inline asm
	{ mul.bf16 %rs15,%rs12,%rs12; }

	// end inline asm
	// begin inline asm
	{ cvt.f32.bf16 %f23, %rs15;}

	// end inline asm
	add.f32 	%f67, %f66, %f23;
	ld.global.f32 	%f24, [%rd41+-24];
	// begin inline asm
	{  cvt.rn.bf16.f32 %rs19, %f24;}

	// end inline asm
	ld.global.f32 	%f25, [%rd16+-24];
	// begin inline asm
	{  cvt.rn.bf16.f32 %rs20, %f25;}

	// end inline asm
	// begin inline asm
	{ sub.bf16 %rs21,%rs19,%rs20; }

	// end inline asm
	// begin inline asm
	{ mul.bf16 %rs24,%rs21,%rs21; }

	// end inline asm
	// begin inline asm
	{ cvt.f32.bf16 %f26, %rs24;}

	// end inline asm
	add.f32 	%f68, %f67, %f26;
	ld.global.f32 	%f27, [%rd41+-20];
	// begin inline asm
	{  cvt.rn.bf16.f32 %rs28, %f27;}

	// end inline asm
	ld.global.f32 	%f28, [%rd16+-20];
	// begin inline asm
	{  cvt.rn.bf16.f32 %rs29, %f28;}

	// end inline asm
	// begin inline asm
	{ sub.bf16 %rs30,%rs28,%rs29; }

	// end inline asm
	// begin inline asm
	{ mul.bf16 %rs33,%rs30,%rs30; }

	// end inline asm
	// begin inline asm
	{ cvt.f32.bf16 %f29, %rs33;}

	// end inline asm
	add.f32 	%f69, %f68, %f29;
	ld.global.f32 	%f30, [%rd41+-16];
	// begin inline asm
	{  cvt.rn.bf16.f32 %rs37, %f30;}

	// end inline asm
	ld.global.f32 	%f31, [%rd16+-16];
	// begin inline asm
	{  cvt.rn.bf16.f32 %rs38, %f31;}

	// end inline asm
	// begin inline asm
	{ sub.bf16 %rs39,%rs37,%rs38; }

	// end inline asm
	// begin inline asm
	{ mul.bf16 %rs42,%rs39,%rs39; }

	// end inline asm
	// begin inline asm
	{ cvt.f32.bf16 %f32, %rs42;}

	// end inline asm
	add.f32 	%f70, %f69, %f32;
	ld.global.f32 	%f33, [%rd41+-12];
	// begin inline asm
	{  cvt.rn.bf16.f32 %rs46, %f33;}

	// end inline asm
	ld.global.f32 	%f34, [%rd16+-12];
	// begin inline asm
	{  cvt.rn.bf16.f32 %rs47, %f34;}

	// end inline asm
	// begin inline asm
	{ sub.bf16 %rs48,%rs46,%rs47; }

	// end inline asm
	// begin inline asm
	{ mul.bf16 %rs51,%rs48,%rs48; }

	// end inline asm
	// begin inline asm
	{ cvt.f32.bf16 %f35, %rs51;}

	// end inline asm
	add.f32 	%f71, %f70, %f35;
	ld.global.f32 	%f36, [%rd41+-8];
	// begin inline asm
	{  cvt.rn.bf16.f32 %rs55, %f36;}

	// end inline asm
	ld.global.f32 	%f37, [%rd16+-8];
	// begin inline asm
	{  cvt.rn.bf16.f32 %rs56, %f37;}

	// end inline asm
	// begin inline asm
	{ sub.bf16 %rs57,%rs55,%rs56; }

	// end inline asm
	// begin inline asm
	{ mul.bf16 %rs60,%rs57,%rs57; }

	// end inline asm
	// begin inline asm
	{ cvt.f32.bf16 %f38, %rs60;}

	// end inline asm
	add.f32 	%f72, %f71, %f38;
	ld.global.f32 	%f39, [%rd41+-4];
	// begin inline asm
	{  cvt.rn.bf16.f32 %rs64, %f39;}

	// end inline asm
	ld.global.f32 	%f40, [%rd16+-4];
	// begin inline asm
	{  cvt.rn.bf16.f32 %rs65, %f40;}

	// end inline asm
	// begin inline asm
	{ sub.bf16 %rs66,%rs64,%rs65; }

	// end inline asm
	// begin inline asm
	{ mul.bf16 %rs69,%rs66,%rs66; }

	// end inline asm
	// begin inline asm
	{ cvt.f32.bf16 %f41, %rs69;}

	// end inline asm
	add.f32 	%f73, %f72, %f41;
	ld.global.f32 	%f42, [%rd41];
	// begin inline asm
	{  cvt.rn.bf16.f32 %rs73, %f42;}

	// end inline asm
	ld.global.f32 	%f43, [%rd16];
	// begin inline asm
	{  cvt.rn.bf16.f32 %rs74, %f43;}

	// end inline asm
	// begin inline asm
	{ sub.bf16 %rs75,%rs73,%rs74; }

	// end inline asm
	// begin inline asm
	{ mul.bf16 %rs78,%rs75,%rs75; }

	// end inline asm
	// begin inline asm
	{ cvt.f32.bf16 %f44, %rs78;}

	// end inline asm
	add.f32 	%f74, %f73, %f44;
	ld.global.f32 	%f45, [%rd41+4];
	// begin inline asm
	{  cvt.rn.bf16.f32 %rs82, %f45;}

	// end inline asm
	ld.global.f32 	%f46, [%rd16+4];
	// begin inline asm
	{  cvt.rn.bf16.f32 %rs83, %f46;}

	// end inline asm
	// begin inline asm
	{ sub.bf16 %rs84,%rs82,%rs83; }

	// end inline asm
	// begin inline asm
	{ mul.bf16 %rs87,%rs84,%rs84; }

	// end inline asm
	// begin inline asm
	{ cvt.f32.bf16 %f47, %rs87;}

	// end inline asm
	add.f32 	%f75, %f74, %f47;
	ld.global.f32 	%f48, [%rd41+8];
	// begin inline asm
	{  cvt.rn.bf16.f32 %rs91, %f48;}

	// end inline asm
	ld.global.f32 	%f49, [%rd16+8];
	// begin inline asm
	{  cvt.rn.bf16.f32 %rs92, %f49;}

	// end inline asm
	// begin inline asm
	{ sub.bf16 %rs93,%rs91,%rs92; }

	// end inline asm
	// begin inline asm
	{ mul.bf16 %rs96,%rs93,%rs93; }

	// end inline asm
	// begin inline asm
	{ cvt.f32.bf16 %f50, %rs96;}

	// end inline asm
	add.f32 	%f76, %f75, %f50;
	ld.global.f32 	%f51, [%rd41+12];
	// begin inline asm
	{  cvt.rn.bf16.f32 %rs100, %f51;}

	// end inline asm
	ld.global.f32 	%f52, [%rd16+12];
	// begin inline asm
	{  cvt.rn.bf16.f32 %rs101, %f52;}

	// end inline asm
	// begin inline asm
	{ sub.bf16 %rs102,%rs100,%rs101; }

	// end inline asm
	// begin inline asm
	{ mul.bf16 %rs105,%rs102,%rs102; }

	// end inline asm
	// begin inline asm
	{ cvt.f32.bf16 %f53, %rs105;}

	// end inline asm
	add.f32 	%f77, %f76, %f53;
	ld.global.f32 	%f54, [%rd41+16];
	// begin inline asm
	{  cvt.rn.bf16.f32 %rs109, %f54;}

	// end inline asm
	ld.global.f32 	%f55, [%rd16+16];
	// begin inline asm
	{  cvt.rn.bf16.f32 %rs110, %f55;}

	// end inline asm
	// begin inline asm
	{ sub.bf16 %rs111,%rs109,%rs110; }

	// end inline asm
	// begin inline asm
	{ mul.bf16 %rs114,%rs111,%rs111; }

	// end inline asm
	// begin inline asm
	{ cvt.f32.bf16 %f56, %rs114;}

	// end inline asm
	add.f32 	%f78, %f77, %f56;
	ld.global.f32 	%f57, [%rd41+20];
	// begin inline asm
	{  cvt.rn.bf16.f32 %rs118, %f57;}

	// end inline asm
	ld.global.f32 	%f58, [%rd16+20];
	// begin inline asm
	{  cvt.rn.bf16.f32 %rs119, %f58;}

	// end inline asm
	// begin inline asm
	{ sub.bf16 %rs120,%rs118,%rs119; }

	// end inline asm
	// begin inline asm
	{ mul.bf16 %rs123,%rs120,%rs120; }

	// end inline asm
	// begin inline asm
	{ cvt.f32.bf16 %f59, %rs123;}

	// end inline asm
	add.f32 	%f79, %f78, %f59;
	ld.global.f32 	%f60, [%rd41+24];
	// begin inline asm
	{  cvt.rn.bf16.f32 %rs127, %f60;}

	// end inline asm
	ld.global.f32 	%f61, [%rd16+24];
	// begin inline asm
	{  cvt.rn.bf16.f32 %rs128, %f61;}

	// end inline asm
	// begin inline asm
	{ sub.bf16 %rs129,%rs127,%rs128; }

	// end inline asm
	// begin inline asm
	{ mul.bf16 %rs132,%rs129,%rs129; }

	// end inline asm
	// begin inline asm
	{ cvt.f32.bf16 %f62, %rs132;}

	// end inline asm
	add.f32 	%f80, %f79, %f62;
	ld.global.f32 	%f63, [%rd41+28];
	// begin inline asm
	{  cvt.rn.bf16.f32 %rs136, %f63;}

	// end inline asm
	ld.global.f32 	%f64, [%rd16+28];
	// begin inline asm
	{  cvt.rn.bf16.f32 %rs137, %f64;}

	// end inline asm
	// begin inline asm
	{ sub.bf16 %rs138,%rs136,%rs137; }

	// end inline asm
	// begin inline asm
	{ mul.bf16 %rs141,%rs138,%rs138; }

	// end inline asm
	// begin inline asm
	{ cvt.f32.bf16 %f65, %rs141;}

	// end inline asm
	add.f32 	%f140, %f80, %f65;
	add.s32 	%r42, %r42, 16;
	add.s64 	%rd41, %rd41, 64;
	add.s32 	%r41, %r41, 16;
	setp.ne.s32 	%p6, %r42, 0;
	@%p6 bra 	$L__BB0_4;
$L__BB0_5:
	setp.eq.s32 	%p7, %r5, 0;
	@%p7 bra 	$L__BB0_14;
	and.b32  	%r13, %r26, 7;
	setp.lt.u32 	%p8, %r5, 8;
	@%p8 bra 	$L__BB0_8;
	add.s32 	%r35, %r44, %r3;
	mul.wide.u32 	%rd17, %r35, 4;
	add.s64 	%rd18, %rd2, %rd17;
	ld.global.f32 	%f82, [%rd18];
	// begin inline asm
	{  cvt.rn.bf16.f32 %rs145, %f82;}

	// end inline asm
	add.s32 	%r36, %r44, %r4;
	mul.wide.s32 	%rd19, %r36, 4;
	add.s64 	%rd20, %rd1, %rd19;
	ld.global.f32 	%f83, [%rd20];
	// begin inline asm
	{  cvt.rn.bf16.f32 %rs146, %f83;}

	// end inline asm
	// begin inline asm
	{ sub.bf16 %rs147,%rs145,%rs146; }

	// end inline asm
	// begin inline asm
	{ mul.bf16 %rs150,%rs147,%rs147; }

	// end inline asm
	// begin inline asm
	{ cvt.f32.bf16 %f84, %rs150;}

	// end inline asm
	add.f32 	%f106, %f140, %f84;
	cvt.u64.u32 	%rd21, %r3;
	cvt.u64.u32 	%rd22, %r44;
	add.s64 	%rd23, %rd22, %rd21;
	shl.b64 	%rd24, %rd23, 2;
	add.s64 	%rd25, %rd2, %rd24;
	ld.global.f32 	%f85, [%rd25+4];
	// begin inline asm
	{  cvt.rn.bf16.f32 %rs154, %f85;}

	// end inline asm
	ld.global.f32 	%f86, [%rd20+4];
	// begin inline asm
	{  cvt.rn.bf16.f32 %rs155, %f86;}

	// end inline asm
	// begin inline asm
	{ sub.bf16 %rs156,%rs154,%rs155; }

	// end inline asm
	// begin inline asm
	{ mul.bf16 %rs159,%rs156,%rs156; }

	// end inline asm
	// begin inline asm
	{ cvt.f32.bf16 %f87, %rs159;}

	// end inline asm
	add.f32 	%f107, %f106, %f87;
	ld.global.f32 	%f88, [%rd25+8];
	// begin inline asm
	{  cvt.rn.bf16.f32 %rs163, %f88;}

	// end inline asm
	ld.global.f32 	%f89, [%rd20+8];
	// begin inline asm
	{  cvt.rn.bf16.f32 %rs164, %f89;}

	// end inline asm
	// begin inline asm
	{ sub.bf16 %rs165,%rs163,%rs164; }

	// end inline asm
	// begin inline asm
	{ mul.bf16 %rs168,%rs165,%rs165; }

	// end inline asm
	// begin inline asm
	{ cvt.f32.bf16 %f90, %rs168;}

	// end inline asm
	add.f32 	%f108, %f107, %f90;
	ld.global.f32 	%f91, [%rd25+12];
	// begin inline asm
	{  cvt.rn.bf16.f32 %rs172, %f91;}

	// end inline asm
	ld.global.f32 	%f92, [%rd20+12];
	// begin inline asm
	{  cvt.rn.bf16.f32 %rs173, %f92;}

	// end inline asm
	// begin inline asm
	{ sub.bf16 %rs174,%rs172,%rs173; }

	// end inline asm
	// begin inline asm
	{ mul.bf16 %rs177,%rs174,%rs174; }

	// end inline asm
	// begin inline asm
	{ cvt.f32.bf16 %f93, %rs177;}

	// end inline asm
	add.f32 	%f109, %f108, %f93;
	ld.global.f32 	%f94, [%rd25+16];
	// begin inline asm
	{  cvt.rn.bf16.f32 %rs181, %f94;}

	// end inline asm
	ld.global.f32 	%f95, [%rd20+16];
	// begin inline asm
	{  cvt.rn.bf16.f32 %rs182, %f95;}

	// end inline asm
	// begin inline asm
	{ sub.bf16 %rs183,%rs181,%rs182; }

	// end inline asm
	// begin inline asm
	{ mul.bf16 %rs186,%rs183,%rs183; }

	// end inline asm
	// begin inline asm
	{ cvt.f32.bf16 %f96, %rs186;}

	// end inline asm
	add.f32 	%f110, %f109, %f96;
	ld.global.f32 	%f97, [%rd25+20];
	// begin inline asm
	{  cvt.rn.bf16.f32 %rs190, %f97;}

	// end inline asm
	ld.global.f32 	%f98, [%rd20+20];
	// begin inline asm
	{  cvt.rn.bf16.f32 %rs191, %f98;}

	// end inline asm
	// begin inline asm
	{ sub.bf16 %rs192,%rs190,%rs191; }

	// end inline asm
	// begin inline asm
	{ mul.bf16 %rs195,%rs192,%rs192; }

	// end inline asm
	// begin inline asm
	{ cvt.f32.bf16 %f99, %rs195;}

	// end inline asm
	add.f32 	%f111, %f110, %f99;
	ld.global.f32 	%f100, [%rd25+24];
	// begin inline asm
	{  cvt.rn.bf16.f32 %rs199, %f100;}

	// end inline asm
	ld.global.f32 	%f101, [%rd20+24];
	// begin inline asm
	{  cvt.rn.bf16.f32 %rs200, %f101;}

	// end inline asm
	// begin inline asm
	{ sub.bf16 %rs201,%rs199,%rs200; }

	// end inline asm
	// begin inline asm
	{ mul.bf16 %rs204,%rs201,%rs201; }

	// end inline asm
	// begin inline asm
	{ cvt.f32.bf16 %f102, %rs204;}

	// end inline asm
	add.f32 	%f112, %f111, %f102;
	ld.global.f32 	%f103, [%rd25+28];
	// begin inline asm
	{  cvt.rn.bf16.f32 %rs208, %f103;}

	// end inline asm
	ld.global.f32 	%f104, [%rd20+28];
	// begin inline asm
	{  cvt.rn.bf16.f32 %rs209, %f104;}

	// end inline asm
	// begin inline asm
	{ sub.bf16 %rs210,%rs208,%rs209; }

	// end inline asm
	// begin inline asm
	{ mul.bf16 %rs213,%rs210,%rs210; }

	// end inline asm
	// begin inline asm
	{ cvt.f32.bf16 %f105, %rs213;}

	// end inline asm
	add.f32 	%f140, %f112, %f105;
	add.s32 	%r44, %r44, 8;
$L__BB0_8:
	setp.eq.s32 	%p9, %r13, 0;
	@%p9 bra 	$L__BB0_14;
	and.b32  	%r16, %r26, 3;
	setp.lt.u32 	%p10, %r13, 4;
	@%p10 bra 	$L__BB0_11;
	add.s32 	%r37, %r44, %r3;
	mul.wide.u32 	%rd26, %r37, 4;
	add.s64 	%rd27, %rd2, %rd26;
	ld.global.f32 	%f114, [%rd27];
	// begin inline asm
	{  cvt.rn.bf16.f32 %rs217, %f114;}

	// end inline asm
	add.s32 	%r38, %r44, %r4;
	mul.wide.s32 	%rd28, %r38, 4;
	add.s64 	%rd29, %rd1, %rd28;
	ld.global.f32 	%f115, [%rd29];
	// begin inline asm
	{  cvt.rn.bf16.f32 %rs218, %f115;}

	// end inline asm
	// begin inline asm
	{ sub.bf16 %rs219,%rs217,%rs218; }

	// end inline asm
	// begin inline asm
	{ mul.bf16 %rs222,%rs219,%rs219; }

	// end inline asm
	// begin inline asm
	{ cvt.f32.bf16 %f116, %rs222;}

	// end inline asm
	add.f32 	%f126, %f140, %f116;
	cvt.u64.u32 	%rd30, %r3;
	cvt.u64.u32 	%rd31, %r44;
	add.s64 	%rd32, %rd31, %rd30;
	shl.b64 	%rd33, %rd32, 2;
	add.s64 	%rd34, %rd2, %rd33;
	ld.global.f32 	%f117, [%rd34+4];
	// begin inline asm
	{  cvt.rn.bf16.f32 %rs226, %f117;}

	// end inline asm
	ld.global.f32 	%f118, [%rd29+4];
	// begin inline asm
	{  cvt.rn.bf16.f32 %rs227, %f118;}

	// end inline asm
	// begin inline asm
	{ sub.bf16 %rs228,%rs226,%rs227; }

	// end inline asm
	// begin inline asm
	{ mul.bf16 %rs231,%rs228,%rs228; }

	// end inline asm
	// begin inline asm
	{ cvt.f32.bf16 %f119, %rs231;}

	// end inline asm
	add.f32 	%f127, %f126, %f119;
	ld.global.f32 	%f120, [%rd34+8];
	// begin inline asm
	{  cvt.rn.bf16.f32 %rs235, %f120;}

	// end inline asm
	ld.global.f32 	%f121, [%rd29+8];
	// begin inline asm
	{  cvt.rn.bf16.f32 %rs236, %f121;}

	// end inline asm
	// begin inline asm
	{ sub.bf16 %rs237,%rs235,%rs236; }

	// end inline asm
	// begin inline asm
	{ mul.bf16 %rs240,%rs237,%rs237; }

	// end inline asm
	// begin inline asm
	{ cvt.f32.bf16 %f122, %rs240;}

	// end inline asm
	add.f32 	%f128, %f127, %f122;
	ld.global.f32 	%f123, [%rd34+12];
	// begin inline asm
	{  cvt.rn.bf16.f32 %rs244, %f123;}

	// end inline asm
	ld.global.f32 	%f124, [%rd29+12];
	// begin inline asm
	{  cvt.rn.bf16.f32 %rs245, %f124;}

	// end inline asm
	// begin inline asm
	{ sub.bf16 %rs246,%rs244,%rs245; }

	// end inline asm
	// begin inline asm
	{ mul.bf16 %rs249,%rs246,%rs246; }

	// end inline asm
	// begin inline asm
	{ cvt.f32.bf16 %f125, %rs249;}

	// end inline asm
	add.f32 	%f140, %f128, %f125;
	add.s32 	%r44, %r44, 4;
$L__BB0_11:
	setp.eq.s32 	%p11, %r16, 0;
	@%p11 bra 	$L__BB0_14;
	add.s32 	%r47, %r44, %r4;
	add.s32 	%r39, %r44, %r3;
	mul.wide.u32 	%rd35, %r39, 4;
	add.s64 	%rd42, %rd2, %rd35;
	neg.s32 	%r46, %r16;
$L__BB0_13:
	.pragma "nounroll";
	mul.wide.s32 	%rd36, %r47, 4;
	add.s64 	%rd37, %rd1, %rd36;
	ld.global.f32 	%f129, [%rd42];
	// begin inline asm
	{  cvt.rn.bf16.f32 %rs253, %f129;}

	// end inline asm
	ld.global.f32 	%f130, [%rd37];
	// begin inline asm
	{  cvt.rn.bf16.f32 %rs254, %f130;}

	// end inline asm
	// begin inline asm
	{ sub.bf16 %rs255,%rs253,%rs254; }

	// end inline asm
	// begin inline asm
	{ mul.bf16 %rs258,%rs255,%rs255; }

	// end inline asm
	// begin inline asm
	{ cvt.f32.bf16 %f131, %rs258;}

	// end inline asm
	add.f32 	%f140, %f140, %f131;
	add.s32 	%r47, %r47, 1;
	add.s64 	%rd42, %rd42, 4;
	add.s32 	%r46, %r46, 1;
	setp.ne.s32 	%p12, %r46, 0;
	@%p12 bra 	$L__BB0_13;
$L__BB0_14:
	mad.lo.s32 	%r40, %r25, %r1, %r2;
	cvta.to.global.u64 	%rd38, %rd10;
	mul.wide.s32 	%rd39, %r40, 4;
	add.s64 	%rd40, %rd38, %rd39;
	st.global.f32 	[%rd40], %f140;
$L__BB0_15:
	ret;

}


// ===== COMPILED SASS (sm_100) =====

	.target	sm_100

	.elftype	@"ET_EXEC"


//--------------------- .note.nv.tkinfo           --------------------------
	.section	.note.nv.tkinfo,"",@"SHT_NOTE"
	.sectionflags	@"SHF_NOTE_NV_TKINFO"
	.tkinfo
        /*0018*/ 	.word	0x00000002
        /*0030*/ 	.string	""
        /*0030*/ 	.string	"ptxas"
        /*0030*/ 	.string	"Cuda compilation tools, release 13.0, V13.0.88"
        /*0030*/ 	.string	"Build cuda_13.0.r13.0/compiler.36424714_0"
        /*0030*/ 	.string	"-arch sm_100 -m 64 "



//--------------------- .note.nv.cuinfo           --------------------------
	.section	.note.nv.cuinfo,"",@"SHT_NOTE"
	.sectionflags	@"SHF_NOTE_NV_CUINFO"
        /*0018*/ 	.short	0x0002
        /*001a*/ 	.short	0x0064
        /*001c*/ 	.short	0x0082
	.zero		2


//--------------------- .nv.info                  --------------------------
	.section	.nv.info,"",@"SHT_CUDA_INFO"
	.align	4


	//----- nvinfo : EIATTR_REGCOUNT
	.align		4
        /*0000*/ 	.byte	0x04, 0x2f
        /*0002*/ 	.short	(.L_1 - .L_0)
	.align		4
.L_0:
        /*0004*/ 	.word	index@(_Z29pairwise_distance_bf16_kernelPKfS0_Pfiii)
        /*0008*/ 	.word	0x0000001f


	//----- nvinfo : EIATTR_FRAME_SIZE
	.align		4
.L_1:
        /*000c*/ 	.byte	0x04, 0x11
        /*000e*/ 	.short	(.L_3 - .L_2)
	.align		4
.L_2:
        /*0010*/ 	.word	index@(_Z29pairwise_distance_bf16_kernelPKfS0_Pfiii)
        /*0014*/ 	.word	0x00000000


	//----- nvinfo : EIATTR_MIN_STACK_SIZE
	.align		4
.L_3:
        /*0018*/ 	.byte	0x04, 0x12
        /*001a*/ 	.short	(.L_5 - .L_4)
	.align		4
.L_4:
        /*001c*/ 	.word	index@(_Z29pairwise_distance_bf16_kernelPKfS0_Pfiii)
        /*0020*/ 	.word	0x00000000
.L_5:


//--------------------- .nv.compat                --------------------------
	.section	.nv.compat,"",@"SHT_CUDA_COMPAT_INFO"
	.align	4
        /*0000*/ 	.byte	0x02, 0x09, 0x00, 0x00, 0x02, 0x02, 0x01, 0x00, 0x02, 0x05, 0x05, 0x00, 0x03, 0x07, 0x01, 0x01
        /*0010*/ 	.byte	0x02, 0x03, 0x00, 0x00, 0x02, 0x06, 0x01, 0x00, 0x04, 0x0b, 0x08, 0x00, 0x09, 0x00, 0x00, 0x00
        /*0020*/ 	.byte	0x00, 0x00, 0x00, 0x00


//--------------------- .nv.info._Z29pairwise_distance_bf16_kernelPKfS0_Pfiii --------------------------
	.section	.nv.info._Z29pairwise_distance_bf16_kernelPKfS0_Pfiii,"",@"SHT_CUDA_INFO"
	.sectionflags	@""
	.align	4


	//----- nvinfo : EIATTR_CUDA_API_VERSION
	.align		4
        /*0000*/ 	.byte	0x04, 0x37
        /*0002*/ 	.short	(.L_7 - .L_6)
.L_6:
        /*0004*/ 	.word	0x00000082


	//----- nvinfo : EIATTR_KPARAM_INFO
	.align		4
.L_7:
        /*0008*/ 	.byte	0x04, 0x17
        /*000a*/ 	.short	(.L_9 - .L_8)
.L_8:
        /*000c*/ 	.word	0x00000000
        /*0010*/ 	.short	0x0005
        /*0012*/ 	.short	0x0020
        /*0014*/ 	.byte	0x00, 0xf0, 0x11, 0x00


	//----- nvinfo : EIATTR_KPARAM_INFO
	.align		4
.L_9:
        /*0018*/ 	.byte	0x04, 0x17
        /*001a*/ 	.short	(.L_11 - .L_10)
.L_10:
        /*001c*/ 	.word	0x00000000
        /*0020*/ 	.short	0x0004
        /*0022*/ 	.short	0x001c
        /*0024*/ 	.byte	0x00, 0xf0, 0x11, 0x00


	//----- nvinfo : EIATTR_KPARAM_INFO
	.align		4
.L_11:
        /*0028*/ 	.byte	0x04, 0x17
        /*002a*/ 	.short	(.L_13 - .L_12)
.L_12:
        /*002c*/ 	.word	0x00000000
        /*0030*/ 	.short	0x0003
        /*0032*/ 	.short	0x0018
        /*0034*/ 	.byte	0x00, 0xf0, 0x11, 0x00


	//----- nvinfo : EIATTR_KPARAM_INFO
	.align		4
.L_13:
        /*0038*/ 	.byte	0x04, 0x17
        /*003a*/ 	.short	(.L_15 - .L_14)
.L_14:
        /*003c*/ 	.word	0x00000000
        /*0040*/ 	.short	0x0002
        /*0042*/ 	.short	0x0010
        /*0044*/ 	.byte	0x00, 0xf5, 0x21, 0x00


	//----- nvinfo : EIATTR_KPARAM_INFO
	.align		4
.L_15:
        /*0048*/ 	.byte	0x04, 0x17
        /*004a*/ 	.short	(.L_17 - .L_16)
.L_16:
        /*004c*/ 	.word	0x00000000
        /*0050*/ 	.short	0x0001
        /*0052*/ 	.short	0x0008
        /*0054*/ 	.byte	0x00, 0xf5, 0x21, 0x00


	//----- nvinfo : EIATTR_KPARAM_INFO
	.align		4
.L_17:
        /*0058*/ 	.byte	0x04, 0x17
        /*005a*/ 	.short	(.L_19 - .L_18)
.L_18:
        /*005c*/ 	.word	0x00000000
        /*0060*/ 	.short	0x0000
        /*0062*/ 	.short	0x0000
        /*0064*/ 	.byte	0x00, 0xf5, 0x21, 0x00


	//----- nvinfo : EIATTR_SPARSE_MMA_MASK
	.align		4
.L_19:
        /*0068*/ 	.byte	0x03, 0x50
        /*006a*/ 	.short	0x0000


	//----- nvinfo : EIATTR_MAXREG_COUNT
	.align		4
        /*006c*/ 	.byte	0x03, 0x1b
        /*006e*/ 	.short	0x00ff


	//----- nvinfo : EIATTR_MERCURY_ISA_VERSION
	.align		4
        /*0070*/ 	.byte	0x03, 0x5f
        /*0072*/ 	.short	0x0101


	//----- nvinfo : EIATTR_VRC_CTA_INIT_COUNT
	.align		4
        /*0074*/ 	.byte	0x02, 0x4a
	.zero		1
	.zero		1


	//----- nvinfo : EIATTR_EXIT_INSTR_OFFSETS
	.align		4
        /*0078*/ 	.byte	0x04, 0x1c
        /*007a*/ 	.short	(.L_21 - .L_20)


	//   ....[0]....
.L_20:
        /*007c*/ 	.word	0x000000c0


	//   ....[1]....
        /*0080*/ 	.word	0x00001430


	//----- nvinfo : EIATTR_CBANK_PARAM_SIZE
	.align		4
.L_21:
        /*0084*/ 	.byte	0x03, 0x19
        /*0086*/ 	.short	0x0024


	//----- nvinfo : EIATTR_PARAM_CBANK
	.align		4
        /*0088*/ 	.byte	0x04, 0x0a
        /*008a*/ 	.short	(.L_23 - .L_22)
	.align		4
.L_22:
        /*008c*/ 	.word	index@(.nv.constant0._Z29pairwise_distance_bf16_kernelPKfS0_Pfiii)
        /*0090*/ 	.short	0x0380
        /*0092*/ 	.short	0x0024


	//----- nvinfo : EIATTR_SW_WAR
	.align		4
.L_23:
        /*0094*/ 	.byte	0x04, 0x36
        /*0096*/ 	.short	(.L_25 - .L_24)
.L_24:
        /*0098*/ 	.word	0x00000008
.L_25:


//--------------------- .nv.callgraph             --------------------------
	.section	.nv.callgraph,"",@"SHT_CUDA_CALLGRAPH"
	.align	4
	.sectionentsize	8
	.align		4
        /*0000*/ 	.word	0x00000000
	.align		4
        /*0004*/ 	.word	0xffffffff
	.align		4
        /*0008*/ 	.word	0x00000000
	.align		4
        /*000c*/ 	.word	0xfffffffe
	.align		4
        /*0010*/ 	.word	0x00000000
	.align		4
        /*0014*/ 	.word	0xfffffffd
	.align		4
        /*0018*/ 	.word	0x00000000
	.align		4
        /*001c*/ 	.word	0xfffffffc


//--------------------- .text._Z29pairwise_distance_bf16_kernelPKfS0_Pfiii --------------------------
	.section	.text._Z29pairwise_distance_bf16_kernelPKfS0_Pfiii,"ax",@progbits
	.align	128
        .global         _Z29pairwise_distance_bf16_kernelPKfS0_Pfiii
        .type           _Z29pairwise_distance_bf16_kernelPKfS0_Pfiii,@function
        .size           _Z29pairwise_distance_bf16_kernelPKfS0_Pfiii,(.L_x_7 - _Z29pairwise_distance_bf16_kernelPKfS0_Pfiii)
        .other          _Z29pairwise_distance_bf16_kernelPKfS0_Pfiii,@"STO_CUDA_ENTRY STV_DEFAULT"
_Z29pairwise_distance_bf16_kernelPKfS0_Pfiii:
.text._Z29pairwise_distance_bf16_kernelPKfS0_Pfiii:
[----:B------:R-:W-:Y:S01]  /*0000*/  LDC R1, c[0x0][0x37c] ;  /* 0x0000df00ff017b82 */ /* 0x000fe20000000800 */
[----:B------:R-:W0:Y:S07]  /*0010*/  S2R R3, SR_TID.X ;  /* 0x0000000000037919 */ /* 0x000e2e0000002100 */
[----:B------:R-:W1:Y:S01]  /*0020*/  LDC R7, c[0x0][0x364] ;  /* 0x0000d900ff077b82 */ /* 0x000e620000000800 */
[----:B------:R-:W2:Y:S01]  /*0030*/  LDCU.64 UR10, c[0x0][0x398] ;  /* 0x00007300ff0a77ac */ /* 0x000ea20008000a00 */
[----:B------:R-:W1:Y:S06]  /*0040*/  S2R R2, SR_TID.Y ;  /* 0x0000000000027919 */ /* 0x000e6c0000002200 */
[----:B------:R-:W0:Y:S08]  /*0050*/  S2UR UR5, SR_CTAID.X ;  /* 0x00000000000579c3 */ /* 0x000e300000002500 */
[----:B------:R-:W0:Y:S08]  /*0060*/  LDC R0, c[0x0][0x360] ;  /* 0x0000d800ff007b82 */ /* 0x000e300000000800 */
[----:B------:R-:W1:Y:S01]  /*0070*/  S2UR UR4, SR_CTAID.Y ;  /* 0x00000000000479c3 */ /* 0x000e620000002600 */
[----:B0-----:R-:W-:-:S05]  /*0080*/  IMAD R0, R0, UR5, R3 ;  /* 0x0000000500007c24 */ /* 0x001fca000f8e0203 */
[----:B--2---:R-:W-:Y:S01]  /*0090*/  ISETP.GE.AND P0, PT, R0, UR11, PT ;  /* 0x0000000b00007c0c */ /* 0x004fe2000bf06270 */
[----:B-1----:R-:W-:-:S05]  /*00a0*/  IMAD R7, R7, UR4, R2 ;  /* 0x0000000407077c24 */ /* 0x002fca000f8e0202 */
[----:B------:R-:W-:-:S13]  /*00b0*/  ISETP.GE.OR P0, PT, R7, UR10, P0 ;  /* 0x0000000a07007c0c */ /* 0x000fda0008706670 */
[----:B------:R-:W-:Y:S05]  /*00c0*/  @P0 EXIT ;  /* 0x000000000000094d */ /* 0x000fea0003800000 */
[----:B------:R-:W0:Y:S01]  /*00d0*/  LDCU UR7, c[0x0][0x3a0] ;  /* 0x00007400ff0777ac */ /* 0x000e220008000800 */
[----:B------:R-:W-:Y:S01]  /*00e0*/  HFMA2 R14, -RZ, RZ, 0, 0 ;  /* 0x00000000ff0e7431 */ /* 0x000fe200000001ff */
[----:B------:R-:W1:Y:S01]  /*00f0*/  LDCU.64 UR12, c[0x0][0x358] ;  /* 0x00006b00ff0c77ac */ /* 0x000e620008000a00 */
[----:B0-----:R-:W-:-:S09]  /*0100*/  UISETP.GE.AND UP0, UPT, UR7, 0x1, UPT ;  /* 0x000000010700788c */ /* 0x001fd2000bf06270 */
[----:B-1----:R-:W-:Y:S05]  /*0110*/  BRA.U !UP0, `(.L_x_0) ;  /* 0x0000001108b47547 */ /* 0x002fea000b800000 */
[----:B------:R-:W-:Y:S02]  /*0120*/  UISETP.GE.U32.AND UP1, UPT, UR7, 0x10, UPT ;  /* 0x000000100700788c */ /* 0x000fe4000bf26070 */
[----:B------:R-:W-:Y:S01]  /*0130*/  IMAD R8, R7, UR7, RZ ;  /* 0x0000000707087c24 */ /* 0x000fe2000f8e02ff */
[----:B------:R-:W-:Y:S02]  /*0140*/  ULOP3.LUT UR10, UR7, 0xf, URZ, 0xc0, !UPT ;  /* 0x0000000f070a7892 */ /* 0x000fe4000f8ec0ff */
[----:B------:R-:W-:Y:S01]  /*0150*/  IMAD R6, R0, UR7, RZ ;  /* 0x0000000700067c24 */ /* 0x000fe2000f8e02ff */
[----:B------:R-:W-:Y:S01]  /*0160*/  MOV R14, RZ ;  /* 0x000000ff000e7202 */ /* 0x000fe20000000f00 */
[----:B------:R-:W-:Y:S01]  /*0170*/  UMOV UR4, URZ ;  /* 0x000000ff00047c82 */ /* 0x000fe20008000000 */
[----:B------:R-:W-:Y:S01]  /*0180*/  UISETP.NE.AND UP0, UPT, UR10, URZ, UPT ;  /* 0x000000ff0a00728c */ /* 0x000fe2000bf05270 */
[----:B------:R-:W-:Y:S10]  /*0190*/  BRA.U !UP1, `(.L_x_1) ;  /* 0x0000000909447547 */ /* 0x000ff4000b800000 */
[----:B------:R-:W0:Y:S01]  /*01a0*/  LDC.64 R2, c[0x0][0x380] ;  /* 0x0000e000ff027b82 */ /* 0x000e220000000a00 */
[----:B------:R-:W1:Y:S01]  /*01b0*/  LDCU.64 UR8, c[0x0][0x388] ;  /* 0x00007100ff0877ac */ /* 0x000e620008000a00 */
[----:B------:R-:W-:Y:S02]  /*01c0*/  MOV R14, RZ ;  /* 0x000000ff000e7202 */ /* 0x000fe40000000f00 */
[----:B------:R-:W-:Y:S01]  /*01d0*/  MOV R9, R6 ;  /* 0x0000000600097202 */ /* 0x000fe20000000f00 */
[----:B------:R-:W-:Y:S02]  /*01e0*/  ULOP3.LUT UR4, UR7, 0x7ffffff0, URZ, 0xc0, !UPT ;  /* 0x7ffffff007047892 */ /* 0x000fe4000f8ec0ff */
[----:B-1----:R-:W-:Y:S02]  /*01f0*/  UIADD3 UR5, UP1, UPT, UR8, 0x20, URZ ;  /* 0x0000002008057890 */ /* 0x002fe4000ff3e0ff */
[----:B------:R-:W-:Y:S02]  /*0200*/  UIADD3 UR8, UPT, UPT, -UR4, URZ, URZ ;  /* 0x000000ff04087290 */ /* 0x000fe4000fffe1ff */
[----:B------:R-:W-:Y:S01]  /*0210*/  UIADD3.X UR6, UPT, UPT, URZ, UR9, URZ, UP1, !UPT ;  /* 0x00000009ff067290 */ /* 0x000fe20008ffe4ff */
[----:B0-----:R-:W-:-:S03]  /*0220*/  IMAD.WIDE.U32 R2, R8, 0x4, R2 ;  /* 0x0000000408027825 */ /* 0x001fc600078e0002 */
[----:B------:R-:W-:-:S04]  /*0230*/  IADD3 R2, P0, PT, R2, 0x20, RZ ;  /* 0x0000002002027810 */ /* 0x000fc80007f1e0ff */
[----:B------:R-:W-:-:S09]  /*0240*/  IADD3.X R3, PT, PT, RZ, R3, RZ, P0, !PT ;  /* 0x00000003ff037210 */ /* 0x000fd200007fe4ff */
.L_x_2:
[----:B------:R-:W-:Y:S01]  /*0250*/  MOV R4, UR5 ;  /* 0x0000000500047c02 */ /* 0x000fe20008000f00 */
[----:B------:R-:W2:Y:S01]  /*0260*/  LDG.E R23, desc[UR12][R2.64+-0x20] ;  /* 0xffffe00c02177981 */ /* 0x000ea2000c1e1900 */
[----:B------:R-:W-:-:S03]  /*0270*/  MOV R5, UR6 ;  /* 0x0000000600057c02 */ /* 0x000fc60008000f00 */
[----:B------:R-:W3:Y:S01]  /*0280*/  LDG.E R25, desc[UR12][R2.64+-0x1c] ;  /* 0xffffe40c02197981 */ /* 0x000ee2000c1e1900 */
[----:B------:R-:W-:-:S03]  /*0290*/  IMAD.WIDE R4, R9, 0x4, R4 ;  /* 0x0000000409047825 */ /* 0x000fc600078e0204 */
[----:B------:R-:W4:Y:S04]  /*02a0*/  LDG.E R22, desc[UR12][R2.64+-0x18] ;  /* 0xffffe80c02167981 */ /* 0x000f28000c1e1900 */
[----:B------:R-:W2:Y:S04]  /*02b0*/  LDG.E R24, desc[UR12][R4.64+-0x20] ;  /* 0xffffe00c04187981 */ /* 0x000ea8000c1e1900 */
[----:B------:R-:W3:Y:S04]  /*02c0*/  LDG.E R26, desc[UR12][R4.64+-0x1c] ;  /* 0xffffe40c041a7981 */ /* 0x000ee8000c1e1900 */
[----:B------:R-:W4:Y:S04]  /*02d0*/  LDG.E R21, desc[UR12][R4.64+-0x18] ;  /* 0xffffe80c04157981 */ /* 0x000f28000c1e1900 */
[----:B------:R-:W5:Y:S04]  /*02e0*/  LDG.E R20, desc[UR12][R2.64+-0x14] ;  /* 0xffffec0c02147981 */ /* 0x000f68000c1e1900 */
        /* <DEDUP_REMOVED lines=9> */
[----:B------:R-:W5:Y:S01]  /*0380*/  LDG.E R28, desc[UR12][R2.64+0x1c] ;  /* 0x00001c0c021c7981 */ /* 0x000f62000c1e1900 */
[----:B--2---:R-:W-:-:S03]  /*0390*/  F2FP.BF16.F32.PACK_AB R23, R24, R23 ;  /* 0x000000171817723e */ /* 0x004fc600000010ff */
[----:B------:R-:W2:Y:S02]  /*03a0*/  LDG.E R24, desc[UR12][R2.64] ;  /* 0x0000000c02187981 */ /* 0x000ea4000c1e1900 */
[----:B------:R-:W-:Y:S01]  /*03b0*/  HADD2.BF16_V2 R23, R23.H0_H0, -R23.H1_H1 ;  /* 0xb000001717177230 */ /* 0x000fe20000200800 */
[----:B---3--:R-:W-:Y:S02]  /*03c0*/  F2FP.BF16.F32.PACK_AB R25, R26, R25 ;  /* 0x000000191a19723e */ /* 0x008fe400000010ff */
[----:B----4-:R-:W-:Y:S01]  /*03d0*/  F2FP.BF16.F32.PACK_AB R22, R21, R22 ;  /* 0x000000161516723e */ /* 0x010fe200000010ff */
[----:B------:R-:W-:Y:S01]  /*03e0*/  HMUL2.BF16_V2 R23, R23.H0_H0, R23.H0_H0 ;  /* 0x2000001717177232 */ /* 0x000fe20000200800 */
[----:B------:R-:W3:Y:S01]  /*03f0*/  LDG.E R26, desc[UR12][R2.64+0x14] ;  /* 0x0000140c021a7981 */ /* 0x000ee2000c1e1900 */
[----:B------:R-:W-:-:S03]  /*0400*/  HADD2.BF16_V2 R25, R25.H0_H0, -R25.H1_H1 ;  /* 0xb000001919197230 */ /* 0x000fc60000200800 */
[----:B------:R-:W-:Y:S01]  /*0410*/  PRMT R21, R23, 0x7610, R21 ;  /* 0x0000761017157816 */ /* 0x000fe20000000015 */
[----:B------:R-:W-:Y:S01]  /*0420*/  HADD2.BF16_V2 R22, R22.H0_H0, -R22.H1_H1 ;  /* 0xb000001616167230 */ /* 0x000fe20000200800 */
[----:B-----5:R-:W-:Y:S01]  /*0430*/  F2FP.BF16.F32.PACK_AB R17, R17, R20 ;  /* 0x000000141111723e */ /* 0x020fe200000010ff */
[----:B------:R-:W-:Y:S01]  /*0440*/  HMUL2.BF16_V2 R25, R25.H0_H0, R25.H0_H0 ;  /* 0x2000001919197232 */ /* 0x000fe20000200800 */
[----:B------:R-:W-:Y:S01]  /*0450*/  SHF.L.U32 R21, R21, 0x10, RZ ;  /* 0x0000001015157819 */ /* 0x000fe200000006ff */
[----:B------:R-:W-:Y:S01]  /*0460*/  HMUL2.BF16_V2 R22, R22.H0_H0, R22.H0_H0 ;  /* 0x2000001616167232 */ /* 0x000fe20000200800 */
[----:B------:R-:W4:Y:S03]  /*0470*/  LDG.E R23, desc[UR12][R2.64+0x8] ;  /* 0x0000080c02177981 */ /* 0x000f26000c1e1900 */
[--C-:B------:R-:W-:Y:S01]  /*0480*/  FADD R21, R21, R14.reuse ;  /* 0x0000000e15157221 */ /* 0x100fe20000000000 */
[----:B------:R-:W-:-:S02]  /*0490*/  PRMT R14, R25, 0x7610, R14 ;  /* 0x00007610190e7816 */ /* 0x000fc4000000000e */
[----:B------:R-:W-:Y:S01]  /*04a0*/  F2FP.BF16.F32.PACK_AB R19, R19, R18 ;  /* 0x000000121313723e */ /* 0x000fe200000010ff */
[----:B------:R-:W-:Y:S01]  /*04b0*/  HADD2.BF16_V2 R18, R17.H0_H0, -R17.H1_H1 ;  /* 0xb000001111127230 */ /* 0x000fe20000200800 */
[----:B------:R-:W-:Y:S01]  /*04c0*/  PRMT R17, R22, 0x7610, R17 ;  /* 0x0000761016117816 */ /* 0x000fe20000000011 */
[----:B------:R-:W5:Y:S01]  /*04d0*/  LDG.E R25, desc[UR12][R4.64+0x1c] ;  /* 0x00001c0c04197981 */ /* 0x000f62000c1e1900 */
[----:B------:R-:W-:Y:S01]  /*04e0*/  SHF.L.U32 R14, R14, 0x10, RZ ;  /* 0x000000100e0e7819 */ /* 0x000fe200000006ff */
[----:B------:R-:W-:Y:S01]  /*04f0*/  HADD2.BF16_V2 R20, R19.H0_H0, -R19.H1_H1 ;  /* 0xb000001313147230 */ /* 0x000fe20000200800 */
[----:B------:R-:W-:Y:S01]  /*0500*/  F2FP.BF16.F32.PACK_AB R15, R16, R15 ;  /* 0x0000000f100f723e */ /* 0x000fe200000010ff */
[----:B------:R-:W-:Y:S01]  /*0510*/  HMUL2.BF16_V2 R18, R18.H0_H0, R18.H0_H0 ;  /* 0x2000001212127232 */ /* 0x000fe20000200800 */
[----:B------:R-:W-:Y:S01]  /*0520*/  SHF.L.U32 R17, R17, 0x10, RZ ;  /* 0x0000001011117819 */ /* 0x000fe200000006ff */
[----:B------:R-:W-:Y:S01]  /*0530*/  FADD R14, R21, R14 ;  /* 0x0000000e150e7221 */ /* 0x000fe20000000000 */
[----:B------:R-:W2:Y:S01]  /*0540*/  LDG.E R19, desc[UR12][R4.64] ;  /* 0x0000000c04137981 */ /* 0x000ea2000c1e1900 */
[----:B------:R-:W-:-:S02]  /*0550*/  HMUL2.BF16_V2 R20, R20.H0_H0, R20.H0_H0 ;  /* 0x2000001414147232 */ /* 0x000fc40000200800 */
[----:B------:R-:W-:Y:S01]  /*0560*/  HADD2.BF16_V2 R16, R15.H0_H0, -R15.H1_H1 ;  /* 0xb000000f0f107230 */ /* 0x000fe20000200800 */
[----:B------:R-:W-:Y:S01]  /*0570*/  PRMT R15, R18, 0x7610, R15 ;  /* 0x00007610120f7816 */ /* 0x000fe2000000000f */
[----:B------:R-:W-:Y:S01]  /*0580*/  FADD R14, R14, R17 ;  /* 0x000000110e0e7221 */ /* 0x000fe20000000000 */
[----:B------:R-:W3:Y:S01]  /*0590*/  LDG.E R22, desc[UR12][R2.64+0x4] ;  /* 0x0000040c02167981 */ /* 0x000ee2000c1e1900 */
[----:B------:R-:W-:Y:S01]  /*05a0*/  HMUL2.BF16_V2 R17, R16.H0_H0, R16.H0_H0 ;  /* 0x2000001010117232 */ /* 0x000fe20000200800 */
[----:B------:R-:W-:Y:S02]  /*05b0*/  PRMT R16, R20, 0x7610, R16 ;  /* 0x0000761014107816 */ /* 0x000fe40000000010 */
[----:B------:R-:W3:Y:S01]  /*05c0*/  LDG.E R21, desc[UR12][R4.64+0x4] ;  /* 0x0000040c04157981 */ /* 0x000ee2000c1e1900 */
[----:B------:R-:W-:-:S03]  /*05d0*/  SHF.L.U32 R15, R15, 0x10, RZ ;  /* 0x000000100f0f7819 */ /* 0x000fc600000006ff */
[----:B------:R-:W4:Y:S01]  /*05e0*/  LDG.E R18, desc[UR12][R4.64+0x8] ;  /* 0x0000080c04127981 */ /* 0x000f22000c1e1900 */
[----:B------:R-:W-:Y:S01]  /*05f0*/  PRMT R20, R17, 0x7610, R20 ;  /* 0x0000761011147816 */ /* 0x000fe20000000014 */
[----:B------:R-:W-:Y:S02]  /*0600*/  IMAD.U32 R17, R16, 0x10000, RZ ;  /* 0x0001000010117824 */ /* 0x000fe400078e00ff */
[----:B------:R-:W-:Y:S01]  /*0610*/  FADD R14, R14, R15 ;  /* 0x0000000f0e0e7221 */ /* 0x000fe20000000000 */
[----:B------:R-:W5:Y:S01]  /*0620*/  LDG.E R16, desc[UR12][R4.64+0x10] ;  /* 0x0000100c04107981 */ /* 0x000f62000c1e1900 */
[----:B------:R-:W-:Y:S02]  /*0630*/  SHF.L.U32 R15, R20, 0x10, RZ ;  /* 0x00000010140f7819 */ /* 0x000fe400000006ff */
[----:B------:R-:W-:Y:S01]  /*0640*/  FADD R14, R14, R17 ;  /* 0x000000110e0e7221 */ /* 0x000fe20000000000 */
[----:B------:R-:W5:Y:S04]  /*0650*/  LDG.E R20, desc[UR12][R2.64+0xc] ;  /* 0x00000c0c02147981 */ /* 0x000f68000c1e1900 */
[----:B------:R-:W5:Y:S01]  /*0660*/  LDG.E R17, desc[UR12][R4.64+0xc] ;  /* 0x00000c0c04117981 */ /* 0x000f62000c1e1900 */
[----:B------:R-:W-:Y:S01]  /*0670*/  FADD R14, R14, R15 ;  /* 0x0000000f0e0e7221 */ /* 0x000fe20000000000 */
[----:B------:R-:W-:-:S02]  /*0680*/  F2FP.BF16.F32.PACK_AB R27, R11, R10 ;  /* 0x0000000a0b1b723e */ /* 0x000fc400000010ff */
[----:B------:R-:W5:Y:S01]  /*0690*/  LDG.E R15, desc[UR12][R2.64+0x10] ;  /* 0x0000100c020f7981 */ /* 0x000f62000c1e1900 */
[----:B------:R-:W-:-:S03]  /*06a0*/  F2FP.BF16.F32.PACK_AB R12, R13, R12 ;  /* 0x0000000c0d0c723e */ /* 0x000fc600000010ff */
[----:B------:R-:W5:Y:S04]  /*06b0*/  LDG.E R11, desc[UR12][R4.64+0x14] ;  /* 0x0000140c040b7981 */ /* 0x000f68000c1e1900 */
[----:B------:R-:W5:Y:S04]  /*06c0*/  LDG.E R10, desc[UR12][R2.64+0x18] ;  /* 0x0000180c020a7981 */ /* 0x000f68000c1e1900 */
[----:B------:R0:W5:Y:S01]  /*06d0*/  LDG.E R13, desc[UR12][R4.64+0x18] ;  /* 0x0000180c040d7981 */ /* 0x000162000c1e1900 */
[----:B------:R-:W-:Y:S02]  /*06e0*/  HADD2.BF16_V2 R12, R12.H0_H0, -R12.H1_H1 ;  /* 0xb000000c0c0c7230 */ /* 0x000fe40000200800 */
[----:B------:R-:W-:-:S02]  /*06f0*/  HADD2.BF16_V2 R27, R27.H0_H0, -R27.H1_H1 ;  /* 0xb000001b1b1b7230 */ /* 0x000fc40000200800 */
[----:B------:R-:W-:Y:S02]  /*0700*/  HMUL2.BF16_V2 R12, R12.H0_H0, R12.H0_H0 ;  /* 0x2000000c0c0c7232 */ /* 0x000fe40000200800 */
[----:B------:R-:W-:-:S05]  /*0710*/  HMUL2.BF16_V2 R27, R27.H0_H0, R27.H0_H0 ;  /* 0x2000001b1b1b7232 */ /* 0x000fca0000200800 */
[----:B0-----:R-:W-:Y:S01]  /*0720*/  PRMT R4, R27, 0x7610, R4 ;  /* 0x000076101b047816 */ /* 0x001fe20000000004 */
[----:B------:R-:W-:-:S04]  /*0730*/  UIADD3 UR8, UPT, UPT, UR8, 0x10, URZ ;  /* 0x0000001008087890 */ /* 0x000fc8000fffe0ff */
[----:B------:R-:W-:Y:S01]  /*0740*/  UISETP.NE.AND UP1, UPT, UR8, URZ, UPT ;  /* 0x000000ff0800728c */ /* 0x000fe2000bf25270 */
[----:B------:R-:W-:Y:S02]  /*0750*/  IADD3 R2, P0, PT, R2, 0x40, RZ ;  /* 0x0000004002027810 */ /* 0x000fe40007f1e0ff */
[----:B------:R-:W-:Y:S02]  /*0760*/  IADD3 R9, PT, PT, R9, 0x10, RZ ;  /* 0x0000001009097810 */ /* 0x000fe40007ffe0ff */
[----:B------:R-:W-:Y:S02]  /*0770*/  IADD3.X R3, PT, PT, RZ, R3, RZ, P0, !PT ;  /* 0x00000003ff037210 */ /* 0x000fe400007fe4ff */
[----:B--2---:R-:W-:-:S05]  /*0780*/  F2FP.BF16.F32.PACK_AB R19, R19, R24 ;  /* 0x000000181313723e */ /* 0x004fca00000010ff */
[----:B------:R-:W-:Y:S01]  /*0790*/  HADD2.BF16_V2 R5, R19.H0_H0, -R19.H1_H1 ;  /* 0xb000001313057230 */ /* 0x000fe20000200800 */
[----:B------:R-:W-:Y:S02]  /*07a0*/  SHF.L.U32 R19, R12, 0x10, RZ ;  /* 0x000000100c137819 */ /* 0x000fe400000006ff */
[----:B---3--:R-:W-:Y:S01]  /*07b0*/  F2FP.BF16.F32.PACK_AB R21, R21, R22 ;  /* 0x000000161515723e */ /* 0x008fe200000010ff */
[----:B------:R-:W-:Y:S01]  /*07c0*/  HMUL2.BF16_V2 R12, R5.H0_H0, R5.H0_H0 ;  /* 0x20000005050c7232 */ /* 0x000fe20000200800 */
[----:B----4-:R-:W-:-:S03]  /*07d0*/  F2FP.BF16.F32.PACK_AB R18, R18, R23 ;  /* 0x000000171212723e */ /* 0x010fc600000010ff */
[----:B------:R-:W-:Y:S01]  /*07e0*/  HADD2.BF16_V2 R21, R21.H0_H0, -R21.H1_H1 ;  /* 0xb000001515157230 */ /* 0x000fe20000200800 */
[----:B------:R-:W-:Y:S01]  /*07f0*/  SHF.L.U32 R5, R4, 0x10, RZ ;  /* 0x0000001004057819 */ /* 0x000fe200000006ff */
[----:B------:R-:W-:Y:S01]  /*0800*/  FADD R14, R14, R19 ;  /* 0x000000130e0e7221 */ /* 0x000fe20000000000 */
[----:B------:R-:W-:Y:S01]  /*0810*/  HADD2.BF16_V2 R18, R18.H0_H0, -R18.H1_H1 ;  /* 0xb000001212127230 */ /* 0x000fe20000200800 */
[----:B------:R-:W-:Y:S01]  /*0820*/  SHF.L.U32 R12, R12, 0x10, RZ ;  /* 0x000000100c0c7819 */ /* 0x000fe200000006ff */
[----:B------:R-:W-:Y:S02]  /*0830*/  HMUL2.BF16_V2 R4, R21.H0_H0, R21.H0_H0 ;  /* 0x2000001515047232 */ /* 0x000fe40000200800 */
[----:B------:R-:W-:Y:S01]  /*0840*/  FADD R5, R14, R5 ;  /* 0x000000050e057221 */ /* 0x000fe20000000000 */
[----:B------:R-:W-:Y:S01]  /*0850*/  HMUL2.BF16_V2 R18, R18.H0_H0, R18.H0_H0 ;  /* 0x2000001212127232 */ /* 0x000fe20000200800 */
[----:B-----5:R-:W-:Y:S02]  /*0860*/  F2FP.BF16.F32.PACK_AB R17, R17, R20 ;  /* 0x000000141111723e */ /* 0x020fe400000010ff */
[----:B------:R-:W-:Y:S01]  /*0870*/  FADD R5, R5, R12 ;  /* 0x0000000c05057221 */ /* 0x000fe20000000000 */
[----:B------:R-:W-:-:S02]  /*0880*/  SHF.L.U32 R4, R4, 0x10, RZ ;  /* 0x0000001004047819 */ /* 0x000fc400000006ff */
[----:B------:R-:W-:Y:S01]  /*0890*/  PRMT R12, R18, 0x7610, R12 ;  /* 0x00007610120c7816 */ /* 0x000fe2000000000c */
[----:B------:R-:W-:Y:S01]  /*08a0*/  HADD2.BF16_V2 R17, R17.H0_H0, -R17.H1_H1 ;  /* 0xb000001111117230 */ /* 0x000fe20000200800 */
[----:B------:R-:W-:Y:S01]  /*08b0*/  F2FP.BF16.F32.PACK_AB R15, R16, R15 ;  /* 0x0000000f100f723e */ /* 0x000fe200000010ff */
[----:B------:R-:W-:Y:S01]  /*08c0*/  FADD R4, R5, R4 ;  /* 0x0000000405047221 */ /* 0x000fe20000000000 */
[----:B------:R-:W-:Y:S01]  /*08d0*/  F2FP.BF16.F32.PACK_AB R11, R11, R26 ;  /* 0x0000001a0b0b723e */ /* 0x000fe200000010ff */
[----:B------:R-:W-:Y:S01]  /*08e0*/  HMUL2.BF16_V2 R17, R17.H0_H0, R17.H0_H0 ;  /* 0x2000001111117232 */ /* 0x000fe20000200800 */
[----:B------:R-:W-:Y:S01]  /*08f0*/  SHF.L.U32 R5, R12, 0x10, RZ ;  /* 0x000000100c057819 */ /* 0x000fe200000006ff */
[----:B------:R-:W-:Y:S02]  /*0900*/  HADD2.BF16_V2 R15, R15.H0_H0, -R15.H1_H1 ;  /* 0xb000000f0f0f7230 */ /* 0x000fe40000200800 */
[----:B------:R-:W-:Y:S01]  /*0910*/  HADD2.BF16_V2 R11, R11.H0_H0, -R11.H1_H1 ;  /* 0xb000000b0b0b7230 */ /* 0x000fe20000200800 */
[----:B------:R-:W-:Y:S01]  /*0920*/  F2FP.BF16.F32.PACK_AB R10, R13, R10 ;  /* 0x0000000a0d0a723e */ /* 0x000fe200000010ff */
[--C-:B------:R-:W-:Y:S01]  /*0930*/  FADD R4, R4, R5.reuse ;  /* 0x0000000504047221 */ /* 0x100fe20000000000 */
[----:B------:R-:W-:Y:S01]  /*0940*/  HMUL2.BF16_V2 R15, R15.H0_H0, R15.H0_H0 ;  /* 0x2000000f0f0f7232 */ /* 0x000fe20000200800 */
[----:B------:R-:W-:Y:S01]  /*0950*/  PRMT R5, R17, 0x7610, R5 ;  /* 0x0000761011057816 */ /* 0x000fe20000000005 */
[----:B------:R-:W-:Y:S01]  /*0960*/  HMUL2.BF16_V2 R11, R11.H0_H0, R11.H0_H0 ;  /* 0x2000000b0b0b7232 */ /* 0x000fe20000200800 */
[----:B------:R-:W-:Y:S01]  /*0970*/  F2FP.BF16.F32.PACK_AB R25, R25, R28 ;  /* 0x0000001c1919723e */ /* 0x000fe200000010ff */
[----:B------:R-:W-:Y:S01]  /*0980*/  HADD2.BF16_V2 R12, R10.H0_H0, -R10.H1_H1 ;  /* 0xb000000a0a0c7230 */ /* 0x000fe20000200800 */
[----:B------:R-:W-:-:S02]  /*0990*/  PRMT R10, R15, 0x7610, R10 ;  /* 0x000076100f0a7816 */ /* 0x000fc4000000000a */
[----:B------:R-:W-:Y:S01]  /*09a0*/  SHF.L.U32 R5, R5, 0x10, RZ ;  /* 0x0000001005057819 */ /* 0x000fe200000006ff */
[----:B------:R-:W-:Y:S01]  /*09b0*/  HMUL2.BF16_V2 R13, R12.H0_H0, R12.H0_H0 ;  /* 0x2000000c0c0d7232 */ /* 0x000fe20000200800 */
[----:B------:R-:W-:Y:S01]  /*09c0*/  PRMT R12, R11, 0x7610, R12 ;  /* 0x000076100b0c7816 */ /* 0x000fe2000000000c */
[----:B------:R-:W-:Y:S01]  /*09d0*/  HADD2.BF16_V2 R25, R25.H0_H0, -R25.H1_H1 ;  /* 0xb000001919197230 */ /* 0x000fe20000200800 */
[----:B------:R-:W-:Y:S01]  /*09e0*/  SHF.L.U32 R11, R10, 0x10, RZ ;  /* 0x000000100a0b7819 */ /* 0x000fe200000006ff */
[----:B------:R-:W-:Y:S01]  /*09f0*/  FADD R4, R4, R5 ;  /* 0x0000000504047221 */ /* 0x000fe20000000000 */
[----:B------:R-:W-:Y:S01]  /*0a00*/  PRMT R10, R13, 0x7610, R10 ;  /* 0x000076100d0a7816 */ /* 0x000fe2000000000a */
[----:B------:R-:W-:Y:S02]  /*0a10*/  HMUL2.BF16_V2 R25, R25.H0_H0, R25.H0_H0 ;  /* 0x2000001919197232 */ /* 0x000fe40000200800 */
[----:B------:R-:W-:Y:S02]  /*0a20*/  IMAD.U32 R5, R12, 0x10000, RZ ;  /* 0x000100000c057824 */ /* 0x000fe400078e00ff */
[----:B------:R-:W-:Y:S01]  /*0a30*/  FADD R4, R4, R11 ;  /* 0x0000000b04047221 */ /* 0x000fe20000000000 */
[----:B------:R-:W-:-:S02]  /*0a40*/  SHF.L.U32 R11, R10, 0x10, RZ ;  /* 0x000000100a0b7819 */ /* 0x000fc400000006ff */
[----:B------:R-:W-:Y:S01]  /*0a50*/  PRMT R12, R25, 0x7610, R12 ;  /* 0x00007610190c7816 */ /* 0x000fe2000000000c */
[----:B------:R-:W-:-:S03]  /*0a60*/  FADD R4, R4, R5 ;  /* 0x0000000504047221 */ /* 0x000fc60000000000 */
[----:B------:R-:W-:Y:S01]  /*0a70*/  SHF.L.U32 R5, R12, 0x10, RZ ;  /* 0x000000100c057819 */ /* 0x000fe200000006ff */
[----:B------:R-:W-:-:S04]  /*0a80*/  FADD R4, R4, R11 ;  /* 0x0000000b04047221 */ /* 0x000fc80000000000 */
[----:B------:R-:W-:Y:S01]  /*0a90*/  FADD R14, R4, R5 ;  /* 0x00000005040e7221 */ /* 0x000fe20000000000 */
[----:B------:R-:W-:Y:S06]  /*0aa0*/  BRA.U UP1, `(.L_x_2) ;  /* 0xfffffff501e87547 */ /* 0x000fec000b83ffff */
.L_x_1:
[----:B------:R-:W-:Y:S05]  /*0ab0*/  BRA.U !UP0, `(.L_x_0) ;  /* 0x00000009084c7547 */ /* 0x000fea000b800000 */
[----:B------:R-:W-:Y:S02]  /*0ac0*/  UISETP.GE.U32.AND UP0, UPT, UR10, 0x8, UPT ;  /* 0x000000080a00788c */ /* 0x000fe4000bf06070 */
[----:B------:R-:W-:-:S04]  /*0ad0*/  ULOP3.LUT UR6, UR7, 0x7, URZ, 0xc0, !UPT ;  /* 0x0000000707067892 */ /* 0x000fc8000f8ec0ff */
[----:B------:R-:W-:-:S03]  /*0ae0*/  UISETP.NE.AND UP1, UPT, UR6, URZ, UPT ;  /* 0x000000ff0600728c */ /* 0x000fc6000bf25270 */
[----:B------:R-:W-:Y:S08]  /*0af0*/  BRA.U !UP0, `(.L_x_3) ;  /* 0x0000000508207547 */ /* 0x000ff0000b800000 */
[----:B------:R-:W0:Y:S01]  /*0b00*/  LDC.64 R16, c[0x0][0x380] ;  /* 0x0000e000ff107b82 */ /* 0x000e220000000a00 */
[----:B------:R-:W1:Y:S01]  /*0b10*/  LDCU.64 UR8, c[0x0][0x380] ;  /* 0x00007000ff0877ac */ /* 0x000e620008000a00 */
[C---:B------:R-:W-:Y:S02]  /*0b20*/  IADD3 R3, PT, PT, R8.reuse, UR4, RZ ;  /* 0x0000000408037c10 */ /* 0x040fe4000fffe0ff */
[----:B------:R-:W-:Y:S02]  /*0b30*/  IADD3 R10, P0, PT, R8, UR4, RZ ;  /* 0x00000004080a7c10 */ /* 0x000fe4000ff1e0ff */
[----:B------:R-:W-:Y:S02]  /*0b40*/  IADD3 R9, PT, PT, R6, UR4, RZ ;  /* 0x0000000406097c10 */ /* 0x000fe4000fffe0ff */
[----:B------:R-:W2:Y:S01]  /*0b50*/  LDC.64 R4, c[0x0][0x388] ;  /* 0x0000e200ff047b82 */ /* 0x000ea20000000a00 */
[----:B0-----:R-:W-:Y:S01]  /*0b60*/  IMAD.WIDE.U32 R16, R3, 0x4, R16 ;  /* 0x0000000403107825 */ /* 0x001fe200078e0010 */
[----:B------:R-:W-:-:S02]  /*0b70*/  IADD3.X R3, PT, PT, RZ, RZ, RZ, P0, !PT ;  /* 0x000000ffff037210 */ /* 0x000fc400007fe4ff */
[C---:B-1----:R-:W-:Y:S02]  /*0b80*/  LEA R2, P0, R10.reuse, UR8, 0x2 ;  /* 0x000000080a027c11 */ /* 0x042fe4000f8010ff */
[----:B------:R-:W3:Y:S02]  /*0b90*/  LDG.E R21, desc[UR12][R16.64] ;  /* 0x0000000c10157981 */ /* 0x000ee4000c1e1900 */
[----:B------:R-:W-:Y:S01]  /*0ba0*/  LEA.HI.X R3, R10, UR9, R3, 0x2, P0 ;  /* 0x000000090a037c11 */ /* 0x000fe200080f1403 */
[----:B--2---:R-:W-:-:S04]  /*0bb0*/  IMAD.WIDE R4, R9, 0x4, R4 ;  /* 0x0000000409047825 */ /* 0x004fc800078e0204 */
[----:B------:R-:W2:Y:S04]  /*0bc0*/  LDG.E R23, desc[UR12][R2.64+0x4] ;  /* 0x0000040c02177981 */ /* 0x000ea8000c1e1900 */
[----:B------:R-:W3:Y:S04]  /*0bd0*/  LDG.E R24, desc[UR12][R4.64] ;  /* 0x0000000c04187981 */ /* 0x000ee8000c1e1900 */
[----:B------:R-:W2:Y:S04]  /*0be0*/  LDG.E R26, desc[UR12][R4.64+0x4] ;  /* 0x0000040c041a7981 */ /* 0x000ea8000c1e1900 */
[----:B------:R-:W4:Y:S04]  /*0bf0*/  LDG.E R19, desc[UR12][R4.64+0x8] ;  /* 0x0000080c04137981 */ /* 0x000f28000c1e1900 */
        /* <DEDUP_REMOVED lines=9> */
[----:B------:R0:W5:Y:S04]  /*0c90*/  LDG.E R17, desc[UR12][R2.64+0x1c] ;  /* 0x00001c0c02117981 */ /* 0x000168000c1e1900 */
[----:B------:R1:W5:Y:S01]  /*0ca0*/  LDG.E R20, desc[UR12][R4.64+0x1c] ;  /* 0x00001c0c04147981 */ /* 0x000362000c1e1900 */
[----:B------:R-:W-:Y:S01]  /*0cb0*/  UIADD3 UR4, UPT, UPT, UR4, 0x8, URZ ;  /* 0x0000000804047890 */ /* 0x000fe2000fffe0ff */
[----:B---3--:R-:W-:-:S02]  /*0cc0*/  F2FP.BF16.F32.PACK_AB R21, R24, R21 ;  /* 0x000000151815723e */ /* 0x008fc400000010ff */
[----:B--2---:R-:W-:-:S03]  /*0cd0*/  F2FP.BF16.F32.PACK_AB R23, R26, R23 ;  /* 0x000000171a17723e */ /* 0x004fc600000010ff */
[----:B------:R-:W-:-:S04]  /*0ce0*/  HADD2.BF16_V2 R21, R21.H0_H0, -R21.H1_H1 ;  /* 0xb000001515157230 */ /* 0x000fc80000200800 */
[----:B------:R-:W-:Y:S02]  /*0cf0*/  HMUL2.BF16_V2 R21, R21.H0_H0, R21.H0_H0 ;  /* 0x2000001515157232 */ /* 0x000fe40000200800 */
[----:B------:R-:W-:Y:S01]  /*0d00*/  HADD2.BF16_V2 R23, R23.H0_H0, -R23.H1_H1 ;  /* 0xb000001717177230 */ /* 0x000fe20000200800 */
[----:B----4-:R-:W-:Y:S02]  /*0d10*/  F2FP.BF16.F32.PACK_AB R22, R19, R22 ;  /* 0x000000161316723e */ /* 0x010fe400000010ff */
[----:B------:R-:W-:Y:S01]  /*0d20*/  PRMT R19, R21, 0x7610, R19 ;  /* 0x0000761015137816 */ /* 0x000fe20000000013 */
[----:B------:R-:W-:Y:S02]  /*0d30*/  HMUL2.BF16_V2 R23, R23.H0_H0, R23.H0_H0 ;  /* 0x2000001717177232 */ /* 0x000fe40000200800 */
[----:B------:R-:W-:Y:S01]  /*0d40*/  HADD2.BF16_V2 R22, R22.H0_H0, -R22.H1_H1 ;  /* 0xb000001616167230 */ /* 0x000fe20000200800 */
[----:B------:R-:W-:Y:S02]  /*0d50*/  SHF.L.U32 R19, R19, 0x10, RZ ;  /* 0x0000001013137819 */ /* 0x000fe400000006ff */
[----:B0-----:R-:W-:-:S02]  /*0d60*/  PRMT R2, R23, 0x7610, R2 ;  /* 0x0000761017027816 */ /* 0x001fc40000000002 */
[----:B-----5:R-:W-:Y:S01]  /*0d70*/  F2FP.BF16.F32.PACK_AB R15, R15, R18 ;  /* 0x000000120f0f723e */ /* 0x020fe200000010ff */
[----:B------:R-:W-:Y:S01]  /*0d80*/  HMUL2.BF16_V2 R3, R22.H0_H0, R22.H0_H0 ;  /* 0x2000001616037232 */ /* 0x000fe20000200800 */
[----:B------:R-:W-:Y:S01]  /*0d90*/  SHF.L.U32 R2, R2, 0x10, RZ ;  /* 0x0000001002027819 */ /* 0x000fe200000006ff */
[----:B------:R-:W-:Y:S02]  /*0da0*/  FADD R19, R14, R19 ;  /* 0x000000130e137221 */ /* 0x000fe40000000000 */
[----:B------:R-:W-:Y:S01]  /*0db0*/  HADD2.BF16_V2 R15, R15.H0_H0, -R15.H1_H1 ;  /* 0xb000000f0f0f7230 */ /* 0x000fe20000200800 */
[----:B------:R-:W-:Y:S01]  /*0dc0*/  F2FP.BF16.F32.PACK_AB R9, R12, R9 ;  /* 0x000000090c09723e */ /* 0x000fe200000010ff */
[----:B------:R-:W-:Y:S01]  /*0dd0*/  FADD R2, R19, R2 ;  /* 0x0000000213027221 */ /* 0x000fe20000000000 */
[----:B------:R-:W-:Y:S02]  /*0de0*/  IMAD.U32 R3, R3, 0x10000, RZ ;  /* 0x0001000003037824 */ /* 0x000fe400078e00ff */
[----:B------:R-:W-:-:S02]  /*0df0*/  HMUL2.BF16_V2 R15, R15.H0_H0, R15.H0_H0 ;  /* 0x2000000f0f0f7232 */ /* 0x000fc40000200800 */
[----:B------:R-:W-:Y:S02]  /*0e00*/  HADD2.BF16_V2 R9, R9.H0_H0, -R9.H1_H1 ;  /* 0xb000000909097230 */ /* 0x000fe40000200800 */
[--C-:B------:R-:W-:Y:S01]  /*0e10*/  FADD R2, R2, R3.reuse ;  /* 0x0000000302027221 */ /* 0x100fe20000000000 */
[----:B------:R-:W-:Y:S02]  /*0e20*/  PRMT R3, R15, 0x7610, R3 ;  /* 0x000076100f037816 */ /* 0x000fe40000000003 */
[----:B------:R-:W-:Y:S02]  /*0e30*/  F2FP.BF16.F32.PACK_AB R11, R11, R16 ;  /* 0x000000100b0b723e */ /* 0x000fe400000010ff */
[----:B------:R-:W-:Y:S01]  /*0e40*/  F2FP.BF16.F32.PACK_AB R10, R13, R10 ;  /* 0x0000000a0d0a723e */ /* 0x000fe200000010ff */
[----:B-1----:R-:W-:Y:S01]  /*0e50*/  HMUL2.BF16_V2 R4, R9.H0_H0, R9.H0_H0 ;  /* 0x2000000909047232 */ /* 0x002fe20000200800 */
[----:B------:R-:W-:Y:S01]  /*0e60*/  SHF.L.U32 R3, R3, 0x10, RZ ;  /* 0x0000001003037819 */ /* 0x000fe200000006ff */
[----:B------:R-:W-:-:S02]  /*0e70*/  HADD2.BF16_V2 R11, R11.H0_H0, -R11.H1_H1 ;  /* 0xb000000b0b0b7230 */ /* 0x000fc40000200800 */
[----:B------:R-:W-:Y:S01]  /*0e80*/  HADD2.BF16_V2 R10, R10.H0_H0, -R10.H1_H1 ;  /* 0xb000000a0a0a7230 */ /* 0x000fe20000200800 */
[----:B------:R-:W-:Y:S01]  /*0e90*/  SHF.L.U32 R5, R4, 0x10, RZ ;  /* 0x0000001004057819 */ /* 0x000fe200000006ff */
[----:B------:R-:W-:Y:S01]  /*0ea0*/  HMUL2.BF16_V2 R9, R11.H0_H0, R11.H0_H0 ;  /* 0x2000000b0b097232 */ /* 0x000fe20000200800 */
[----:B------:R-:W-:Y:S01]  /*0eb0*/  F2FP.BF16.F32.PACK_AB R17, R20, R17 ;  /* 0x000000111411723e */ /* 0x000fe200000010ff */
[----:B------:R-:W-:Y:S02]  /*0ec0*/  HMUL2.BF16_V2 R10, R10.H0_H0, R10.H0_H0 ;  /* 0x2000000a0a0a7232 */ /* 0x000fe40000200800 */
[--C-:B------:R-:W-:Y:S01]  /*0ed0*/  FADD R2, R2, R3.reuse ;  /* 0x0000000302027221 */ /* 0x100fe20000000000 */
[----:B------:R-:W-:Y:S01]  /*0ee0*/  SHF.L.U32 R9, R9, 0x10, RZ ;  /* 0x0000001009097819 */ /* 0x000fe200000006ff */
[----:B------:R-:W-:Y:S01]  /*0ef0*/  HADD2.BF16_V2 R17, R17.H0_H0, -R17.H1_H1 ;  /* 0xb000001111117230 */ /* 0x000fe20000200800 */
[----:B------:R-:W-:Y:S01]  /*0f00*/  PRMT R3, R10, 0x7610, R3 ;  /* 0x000076100a037816 */ /* 0x000fe20000000003 */
[----:B------:R-:W-:-:S02]  /*0f10*/  FADD R2, R2, R5 ;  /* 0x0000000502027221 */ /* 0x000fc40000000000 */
[----:B------:R-:W-:Y:S01]  /*0f20*/  HMUL2.BF16_V2 R4, R17.H0_H0, R17.H0_H0 ;  /* 0x2000001111047232 */ /* 0x000fe20000200800 */
[----:B------:R-:W-:Y:S01]  /*0f30*/  SHF.L.U32 R3, R3, 0x10, RZ ;  /* 0x0000001003037819 */ /* 0x000fe200000006ff */
[----:B------:R-:W-:-:S03]  /*0f40*/  FADD R2, R2, R9 ;  /* 0x0000000902027221 */ /* 0x000fc60000000000 */
[----:B------:R-:W-:Y:S01]  /*0f50*/  SHF.L.U32 R5, R4, 0x10, RZ ;  /* 0x0000001004057819 */ /* 0x000fe200000006ff */
[----:B------:R-:W-:-:S04]  /*0f60*/  FADD R2, R2, R3 ;  /* 0x0000000302027221 */ /* 0x000fc80000000000 */
[----:B------:R-:W-:-:S07]  /*0f70*/  FADD R14, R2, R5 ;  /* 0x00000005020e7221 */ /* 0x000fce0000000000 */
.L_x_3:
        /* <DEDUP_REMOVED lines=13> */
[----:B-1----:R-:W-:-:S03]  /*1050*/  LEA R2, P0, R12, UR6, 0x2 ;  /* 0x000000060c027c11 */ /* 0x002fc6000f8010ff */
[----:B------:R-:W3:Y:S01]  /*1060*/  LDG.E R10, desc[UR12][R10.64] ;  /* 0x0000000c0a0a7981 */ /* 0x000ee2000c1e1900 */
[----:B------:R-:W-:Y:S01]  /*1070*/  LEA.HI.X R3, R12, UR7, R3, 0x2, P0 ;  /* 0x000000070c037c11 */ /* 0x000fe200080f1403 */
[----:B--2---:R-:W-:-:S04]  /*1080*/  IMAD.WIDE R4, R9, 0x4, R4 ;  /* 0x0000000409047825 */ /* 0x004fc800078e0204 */
[----:B------:R-:W2:Y:S04]  /*1090*/  LDG.E R12, desc[UR12][R2.64+0x4] ;  /* 0x0000040c020c7981 */ /* 0x000ea8000c1e1900 */
[----:B------:R-:W3:Y:S04]  /*10a0*/  LDG.E R9, desc[UR12][R4.64] ;  /* 0x0000000c04097981 */ /* 0x000ee8000c1e1900 */
[----:B------:R-:W2:Y:S04]  /*10b0*/  LDG.E R13, desc[UR12][R4.64+0x4] ;  /* 0x0000040c040d7981 */ /* 0x000ea8000c1e1900 */
[----:B------:R-:W4:Y:S04]  /*10c0*/  LDG.E R16, desc[UR12][R4.64+0x8] ;  /* 0x0000080c04107981 */ /* 0x000f28000c1e1900 */
[----:B------:R-:W4:Y:S04]  /*10d0*/  LDG.E R15, desc[UR12][R2.64+0x8] ;  /* 0x0000080c020f7981 */ /* 0x000f28000c1e1900 */
[----:B------:R3:W5:Y:S04]  /*10e0*/  LDG.E R17, desc[UR12][R2.64+0xc] ;  /* 0x00000c0c02117981 */ /* 0x000768000c1e1900 */
[----:B------:R0:W5:Y:S01]  /*10f0*/  LDG.E R18, desc[UR12][R4.64+0xc] ;  /* 0x00000c0c04127981 */ /* 0x000162000c1e1900 */
[----:B------:R-:W-:Y:S01]  /*1100*/  UIADD3 UR4, UPT, UPT, UR4, 0x4, URZ ;  /* 0x0000000404047890 */ /* 0x000fe2000fffe0ff */
[----:B---3--:R-:W-:-:S02]  /*1110*/  F2FP.BF16.F32.PACK_AB R3, R9, R10 ;  /* 0x0000000a0903723e */ /* 0x008fc400000010ff */
[----:B--2---:R-:W-:-:S03]  /*1120*/  F2FP.BF16.F32.PACK_AB R12, R13, R12 ;  /* 0x0000000c0d0c723e */ /* 0x004fc600000010ff */
[----:B------:R-:W-:Y:S02]  /*1130*/  HADD2.BF16_V2 R3, R3.H0_H0, -R3.H1_H1 ;  /* 0xb000000303037230 */ /* 0x000fe40000200800 */
[----:B------:R-:W-:Y:S02]  /*1140*/  HADD2.BF16_V2 R12, R12.H0_H0, -R12.H1_H1 ;  /* 0xb000000c0c0c7230 */ /* 0x000fe40000200800 */
[----:B------:R-:W-:Y:S01]  /*1150*/  HMUL2.BF16_V2 R3, R3.H0_H0, R3.H0_H0 ;  /* 0x2000000303037232 */ /* 0x000fe20000200800 */
[----:B----4-:R-:W-:Y:S01]  /*1160*/  F2FP.BF16.F32.PACK_AB R15, R16, R15 ;  /* 0x0000000f100f723e */ /* 0x010fe200000010ff */
[----:B------:R-:W-:-:S03]  /*1170*/  HMUL2.BF16_V2 R12, R12.H0_H0, R12.H0_H0 ;  /* 0x2000000c0c0c7232 */ /* 0x000fc60000200800 */
[----:B------:R-:W-:Y:S01]  /*1180*/  PRMT R2, R3, 0x7610, R2 ;  /* 0x0000761003027816 */ /* 0x000fe20000000002 */
[----:B------:R-:W-:Y:S01]  /*1190*/  HADD2.BF16_V2 R15, R15.H0_H0, -R15.H1_H1 ;  /* 0xb000000f0f0f7230 */ /* 0x000fe20000200800 */
[----:B0-----:R-:W-:Y:S02]  /*11a0*/  PRMT R4, R12, 0x7610, R4 ;  /* 0x000076100c047816 */ /* 0x001fe40000000004 */
[----:B-----5:R-:W-:Y:S01]  /*11b0*/  F2FP.BF16.F32.PACK_AB R17, R18, R17 ;  /* 0x000000111211723e */ /* 0x020fe200000010ff */
[----:B------:R-:W-:Y:S01]  /*11c0*/  HMUL2.BF16_V2 R15, R15.H0_H0, R15.H0_H0 ;  /* 0x2000000f0f0f7232 */ /* 0x000fe20000200800 */
[----:B------:R-:W-:Y:S01]  /*11d0*/  SHF.L.U32 R3, R2, 0x10, RZ ;  /* 0x0000001002037819 */ /* 0x000fe200000006ff */
[----:B------:R-:W-:Y:S02]  /*11e0*/  IMAD.U32 R4, R4, 0x10000, RZ ;  /* 0x0001000004047824 */ /* 0x000fe400078e00ff */
        /* <DEDUP_REMOVED lines=9> */
.L_x_4:
[----:B------:R-:W-:Y:S05]  /*1280*/  BRA.U !UP1, `(.L_x_0) ;  /* 0x0000000109587547 */ /* 0x000fea000b800000 */
[----:B------:R-:W0:Y:S01]  /*1290*/  LDC.64 R4, c[0x0][0x380] ;  /* 0x0000e000ff047b82 */ /* 0x000e220000000a00 */
[----:B------:R-:W-:Y:S01]  /*12a0*/  IADD3 R9, PT, PT, R8, UR4, RZ ;  /* 0x0000000408097c10 */ /* 0x000fe2000fffe0ff */
[----:B------:R-:W-:Y:S01]  /*12b0*/  UIADD3 UR5, UPT, UPT, -UR5, URZ, URZ ;  /* 0x000000ff05057290 */ /* 0x000fe2000fffe1ff */
[----:B------:R-:W-:-:S05]  /*12c0*/  IADD3 R11, PT, PT, R6, UR4, RZ ;  /* 0x00000004060b7c10 */ /* 0x000fca000fffe0ff */
[----:B------:R-:W1:Y:S01]  /*12d0*/  LDC.64 R2, c[0x0][0x388] ;  /* 0x0000e200ff027b82 */ /* 0x000e620000000a00 */
[----:B0-----:R-:W-:-:S03]  /*12e0*/  IMAD.WIDE.U32 R4, R9, 0x4, R4 ;  /* 0x0000000409047825 */ /* 0x001fc600078e0004 */
[----:B------:R-:W-:Y:S02]  /*12f0*/  MOV R8, R4 ;  /* 0x0000000400087202 */ /* 0x000fe40000000f00 */
[----:B------:R-:W-:-:S07]  /*1300*/  MOV R9, R5 ;  /* 0x0000000500097202 */ /* 0x000fce0000000f00 */
.L_x_5:
[----:B-1----:R-:W-:Y:S01]  /*1310*/  IMAD.WIDE R4, R11, 0x4, R2 ;  /* 0x000000040b047825 */ /* 0x002fe200078e0202 */
[----:B------:R0:W2:Y:S05]  /*1320*/  LDG.E R6, desc[UR12][R8.64] ;  /* 0x0000000c08067981 */ /* 0x0000aa000c1e1900 */
[----:B------:R-:W2:Y:S01]  /*1330*/  LDG.E R5, desc[UR12][R4.64] ;  /* 0x0000000c04057981 */ /* 0x000ea2000c1e1900 */
[----:B------:R-:W-:-:S04]  /*1340*/  UIADD3 UR5, UPT, UPT, UR5, 0x1, URZ ;  /* 0x0000000105057890 */ /* 0x000fc8000fffe0ff */
[----:B------:R-:W-:Y:S01]  /*1350*/  UISETP.NE.AND UP0, UPT, UR5, URZ, UPT ;  /* 0x000000ff0500728c */ /* 0x000fe2000bf05270 */
[----:B0-----:R-:W-:Y:S02]  /*1360*/  IADD3 R8, P0, PT, R8, 0x4, RZ ;  /* 0x0000000408087810 */ /* 0x001fe40007f1e0ff */
[----:B------:R-:W-:Y:S02]  /*1370*/  IADD3 R11, PT, PT, R11, 0x1, RZ ;  /* 0x000000010b0b7810 */ /* 0x000fe40007ffe0ff */
[----:B------:R-:W-:Y:S02]  /*1380*/  IADD3.X R9, PT, PT, RZ, R9, RZ, P0, !PT ;  /* 0x00000009ff097210 */ /* 0x000fe400007fe4ff */
[----:B--2---:R-:W-:-:S05]  /*1390*/  F2FP.BF16.F32.PACK_AB R6, R5, R6 ;  /* 0x000000060506723e */ /* 0x004fca00000010ff */
[----:B------:R-:W-:-:S04]  /*13a0*/  HADD2.BF16_V2 R6, R6.H0_H0, -R6.H1_H1 ;  /* 0xb000000606067230 */ /* 0x000fc80000200800 */
[----:B------:R-:W-:-:S05]  /*13b0*/  HMUL2.BF16_V2 R6, R6.H0_H0, R6.H0_H0 ;  /* 0x2000000606067232 */ /* 0x000fca0000200800 */
[----:B------:R-:W-:-:S05]  /*13c0*/  SHF.L.U32 R13, R6, 0x10, RZ ;  /* 0x00000010060d7819 */ /* 0x000fca00000006ff */
[----:B------:R-:W-:Y:S01]  /*13d0*/  FADD R14, R13, R14 ;  /* 0x0000000e0d0e7221 */ /* 0x000fe20000000000 */
[----:B------:R-:W-:Y:S06]  /*13e0*/  BRA.U UP0, `(.L_x_5) ;  /* 0xfffffffd00c87547 */ /* 0x000fec000b83ffff */
.L_x_0:
[----:B------:R-:W0:Y:S01]  /*13f0*/  LDC.64 R2, c[0x0][0x390] ;  /* 0x0000e400ff027b82 */ /* 0x000e220000000a00 */
[----:B------:R-:W-:-:S04]  /*1400*/  IMAD R7, R7, UR11, R0 ;  /* 0x0000000b07077c24 */ /* 0x000fc8000f8e0200 */
[----:B0-----:R-:W-:-:S05]  /*1410*/  IMAD.WIDE R2, R7, 0x4, R2 ;  /* 0x0000000407027825 */ /* 0x001fca00078e0202 */
[----:B------:R-:W-:Y:S01]  /*1420*/  STG.E desc[UR12][R2.64], R14 ;  /* 0x0000000e02007986 */ /* 0x000fe2000c10190c */
[----:B------:R-:W-:Y:S05]  /*1430*/  EXIT ;  /* 0x000000000000794d */ /* 0x000fea0003800000 */
.L_x_6:
[----:B------:R-:W-:-:S00]  /*1440*/  BRA `(.L_x_6) ;  /* 0xfffffffc00fc7947 */ /* 0x000fc0000383ffff */
[----:B------:R-:W-:-:S00]  /*1450*/  NOP ;  /* 0x0000000000007918 */ /* 0x000fc00000000000 */
        /* <DEDUP_REMOVED lines=10> */
.L_x_7:


//--------------------- .nv.shared.reserved.0     --------------------------
	.section	.nv.shared.reserved.0,"aw",@nobits
	.weak		__nv_reservedSMEM_offset_0_alias
	.size		__nv_reservedSMEM_offset_0_alias, 0, 64
	.other		__nv_reservedSMEM_offset_0_alias,@"STO_CUDA_RESERVED_SHARED STV_DEFAULT"
__nv_reservedSMEM_offset_0_alias:
	.zero		0
	.zero		64


//--------------------- .nv.constant0._Z29pairwise_distance_bf16_kernelPKfS0_Pfiii --------------------------
	.section	.nv.constant0._Z29pairwise_distance_bf16_kernelPKfS0_Pfiii,"a",@progbits
	.sectionflags	@""
	.align	4
.nv.constant0._Z29pairwise_distance_bf16_kernelPKfS0_Pfiii:
	.zero		932


//--------------------- SYMBOLS --------------------------

	.type		.nv.reservedSmem.offset0,@object
	.size		.nv.reservedSmem.offset0,0x4
